//
// Generated by NVIDIA NVVM Compiler
//
// Compiler Build ID: CL-36424714
// Cuda compilation tools, release 13.0, V13.0.88
// Based on NVVM 20.0.0
//

.version 9.0
.target sm_100
.address_size 64

	// .globl	_Z8kernel_1Pfi

.visible .entry _Z8kernel_1Pfi(
	.param .u64 .ptr .align 1 _Z8kernel_1Pfi_param_0,
	.param .u32 _Z8kernel_1Pfi_param_1
)
{
	.reg .pred 	%p<3>;
	.reg .b32 	%r<9>;
	.reg .b64 	%rd<7>;

	ld.param.u64 	%rd2, [_Z8kernel_1Pfi_param_0];
	ld.param.u32 	%r2, [_Z8kernel_1Pfi_param_1];
	cvta.to.global.u64 	%rd1, %rd2;
	mov.u32 	%r3, %ctaid.x;
	mov.u32 	%r4, %ntid.x;
	mov.u32 	%r5, %tid.x;
	mad.lo.s32 	%r1, %r3, %r4, %r5;
	setp.ge.s32 	%p1, %r1, %r2;
	@%p1 bra 	$L__BB0_4;
	and.b32  	%r6, %r1, 1;
	setp.eq.b32 	%p2, %r6, 1;
	@%p2 bra 	$L__BB0_3;
	mul.wide.s32 	%rd5, %r1, 4;
	add.s64 	%rd6, %rd1, %rd5;
	mov.b32 	%r8, 1065353216;
	st.global.u32 	[%rd6], %r8;
	bra.uni 	$L__BB0_4;
$L__BB0_3:
	mul.wide.s32 	%rd3, %r1, 4;
	add.s64 	%rd4, %rd1, %rd3;
	mov.b32 	%r7, 1073741824;
	st.global.u32 	[%rd4], %r7;
$L__BB0_4:
	ret;

}
	// .globl	_Z8kernel_2Pfi
.visible .entry _Z8kernel_2Pfi(
	.param .u64 .ptr .align 1 _Z8kernel_2Pfi_param_0,
	.param .u32 _Z8kernel_2Pfi_param_1
)
{
	.reg .pred 	%p<3>;
	.reg .b32 	%r<9>;
	.reg .b64 	%rd<7>;

	ld.param.u64 	%rd2, [_Z8kernel_2Pfi_param_0];
	ld.param.u32 	%r3, [_Z8kernel_2Pfi_param_1];
	cvta.to.global.u64 	%rd1, %rd2;
	mov.u32 	%r4, %ctaid.x;
	mov.u32 	%r5, %ntid.x;
	mov.u32 	%r1, %tid.x;
	mad.lo.s32 	%r2, %r4, %r5, %r1;
	setp.ge.s32 	%p1, %r2, %r3;
	@%p1 bra 	$L__BB1_4;
	and.b32  	%r6, %r1, 32;
	setp.ne.s32 	%p2, %r6, 0;
	@%p2 bra 	$L__BB1_3;
	mul.wide.s32 	%rd5, %r2, 4;
	add.s64 	%rd6, %rd1, %rd5;
	mov.b32 	%r8, 1065353216;
	st.global.u32 	[%rd6], %r8;
	bra.uni 	$L__BB1_4;
$L__BB1_3:
	mul.wide.s32 	%rd3, %r2, 4;
	add.s64 	%rd4, %rd1, %rd3;
	mov.b32 	%r7, 1073741824;
	st.global.u32 	[%rd4], %r7;
$L__BB1_4:
	ret;

}
	// .globl	_Z13warmup_kernelPfi
.visible .entry _Z13warmup_kernelPfi(
	.param .u64 .ptr .align 1 _Z13warmup_kernelPfi_param_0,
	.param .u32 _Z13warmup_kernelPfi_param_1
)
{
	.reg .pred 	%p<3>;
	.reg .b32 	%r<9>;
	.reg .b64 	%rd<7>;

	ld.param.u64 	%rd2, [_Z13warmup_kernelPfi_param_0];
	ld.param.u32 	%r2, [_Z13warmup_kernelPfi_param_1];
	cvta.to.global.u64 	%rd1, %rd2;
	mov.u32 	%r3, %ctaid.x;
	mov.u32 	%r4, %ntid.x;
	mov.u32 	%r5, %tid.x;
	mad.lo.s32 	%r1, %r3, %r4, %r5;
	setp.ge.s32 	%p1, %r1, %r2;
	@%p1 bra 	$L__BB2_4;
	and.b32  	%r6, %r1, 1;
	setp.eq.b32 	%p2, %r6, 1;
	@%p2 bra 	$L__BB2_3;
	mul.wide.s32 	%rd5, %r1, 4;
	add.s64 	%rd6, %rd1, %rd5;
	mov.b32 	%r8, 1077936128;
	st.global.u32 	[%rd6], %r8;
	bra.uni 	$L__BB2_4;
$L__BB2_3:
	mul.wide.s32 	%rd3, %r1, 4;
	add.s64 	%rd4, %rd1, %rd3;
	mov.b32 	%r7, 1082130432;
	st.global.u32 	[%rd4], %r7;
$L__BB2_4:
	ret;

}


// ===== COMPILED SASS (sm_100) =====

	.target	sm_100

	.elftype	@"ET_EXEC"


//--------------------- .note.nv.tkinfo           --------------------------
	.section	.note.nv.tkinfo,"",@"SHT_NOTE"
	.sectionflags	@"SHF_NOTE_NV_TKINFO"
	.tkinfo
        /*0018*/ 	.word	0x00000002
        /*0030*/ 	.string	""
        /*0030*/ 	.string	"ptxas"
        /*0030*/ 	.string	"Cuda compilation tools, release 13.0, V13.0.88"
        /*0030*/ 	.string	"Build cuda_13.0.r13.0/compiler.36424714_0"
        /*0030*/ 	.string	"-arch sm_100 -m 64 "



//--------------------- .note.nv.cuinfo           --------------------------
	.section	.note.nv.cuinfo,"",@"SHT_NOTE"
	.sectionflags	@"SHF_NOTE_NV_CUINFO"
        /*0018*/ 	.short	0x0002
        /*001a*/ 	.short	0x0064
        /*001c*/ 	.short	0x0082
	.zero		2


//--------------------- .nv.info                  --------------------------
	.section	.nv.info,"",@"SHT_CUDA_INFO"
	.align	4


	//----- nvinfo : EIATTR_REGCOUNT
	.align		4
        /*0000*/ 	.byte	0x04, 0x2f
        /*0002*/ 	.short	(.L_1 - .L_0)
	.align		4
.L_0:
        /*0004*/ 	.word	index@(_Z8kernel_1Pfi)
        /*0008*/ 	.word	0x0000000a


	//----- nvinfo : EIATTR_FRAME_SIZE
	.align		4
.L_1:
        /*000c*/ 	.byte	0x04, 0x11
        /*000e*/ 	.short	(.L_3 - .L_2)
	.align		4
.L_2:
        /*0010*/ 	.word	index@(_Z8kernel_1Pfi)
        /*0014*/ 	.word	0x00000000


	//----- nvinfo : EIATTR_REGCOUNT
	.align		4
.L_3:
        /*0018*/ 	.byte	0x04, 0x2f
        /*001a*/ 	.short	(.L_5 - .L_4)
	.align		4
.L_4:
        /*001c*/ 	.word	index@(_Z8kernel_2Pfi)
        /*0020*/ 	.word	0x0000000a


	//----- nvinfo : EIATTR_FRAME_SIZE
	.align		4
.L_5:
        /*0024*/ 	.byte	0x04, 0x11
        /*0026*/ 	.short	(.L_7 - .L_6)
	.align		4
.L_6:
        /*0028*/ 	.word	index@(_Z8kernel_2Pfi)
        /*002c*/ 	.word	0x00000000


	//----- nvinfo : EIATTR_REGCOUNT
	.align		4
.L_7:
        /*0030*/ 	.byte	0x04, 0x2f
        /*0032*/ 	.short	(.L_9 - .L_8)
	.align		4
.L_8:
        /*0034*/ 	.word	index@(_Z13warmup_kernelPfi)
        /*0038*/ 	.word	0x0000000a


	//----- nvinfo : EIATTR_FRAME_SIZE
	.align		4
.L_9:
        /*003c*/ 	.byte	0x04, 0x11
        /*003e*/ 	.short	(.L_11 - .L_10)
	.align		4
.L_10:
        /*0040*/ 	.word	index@(_Z13warmup_kernelPfi)
        /*0044*/ 	.word	0x00000000


	//----- nvinfo : EIATTR_MIN_STACK_SIZE
	.align		4
.L_11:
        /*0048*/ 	.byte	0x04, 0x12
        /*004a*/ 	.short	(.L_13 - .L_12)
	.align		4
.L_12:
        /*004c*/ 	.word	index@(_Z13warmup_kernelPfi)
        /*0050*/ 	.word	0x00000000


	//----- nvinfo : EIATTR_MIN_STACK_SIZE
	.align		4
.L_13:
        /*0054*/ 	.byte	0x04, 0x12
        /*0056*/ 	.short	(.L_15 - .L_14)
	.align		4
.L_14:
        /*0058*/ 	.word	index@(_Z8kernel_2Pfi)
        /*005c*/ 	.word	0x00000000


	//----- nvinfo : EIATTR_MIN_STACK_SIZE
	.align		4
.L_15:
        /*0060*/ 	.byte	0x04, 0x12
        /*0062*/ 	.short	(.L_17 - .L_16)
	.align		4
.L_16:
        /*0064*/ 	.word	index@(_Z8kernel_1Pfi)
        /*0068*/ 	.word	0x00000000
.L_17:


//--------------------- .nv.compat                --------------------------
	.section	.nv.compat,"",@"SHT_CUDA_COMPAT_INFO"
	.align	4
        /*0000*/ 	.byte	0x02, 0x09, 0x00, 0x00, 0x02, 0x02, 0x01, 0x00, 0x02, 0x05, 0x05, 0x00, 0x03, 0x07, 0x01, 0x01
        /*0010*/ 	.byte	0x02, 0x03, 0x00, 0x00, 0x02, 0x06, 0x01, 0x00, 0x04, 0x0b, 0x08, 0x00, 0x09, 0x00, 0x00, 0x00
        /*0020*/ 	.byte	0x00, 0x00, 0x00, 0x00


//--------------------- .nv.info._Z13warmup_kernelPfi --------------------------
	.section	.nv.info._Z13warmup_kernelPfi,"",@"SHT_CUDA_INFO"
	.sectionflags	@""
	.align	4


	//----- nvinfo : EIATTR_CUDA_API_VERSION
	.align		4
        /*0000*/ 	.byte	0x04, 0x37
        /*0002*/ 	.short	(.L_19 - .L_18)
.L_18:
        /*0004*/ 	.word	0x00000082


	//----- nvinfo : EIATTR_KPARAM_INFO
	.align		4
.L_19:
        /*0008*/ 	.byte	0x04, 0x17
        /*000a*/ 	.short	(.L_21 - .L_20)
.L_20:
        /*000c*/ 	.word	0x00000000
        /*0010*/ 	.short	0x0001
        /*0012*/ 	.short	0x0008
        /*0014*/ 	.byte	0x00, 0xf0, 0x11, 0x00


	//----- nvinfo : EIATTR_KPARAM_INFO
	.align		4
.L_21:
        /*0018*/ 	.byte	0x04, 0x17
        /*001a*/ 	.short	(.L_23 - .L_22)
.L_22:
        /*001c*/ 	.word	0x00000000
        /*0020*/ 	.short	0x0000
        /*0022*/ 	.short	0x0000
        /*0024*/ 	.byte	0x00, 0xf5, 0x21, 0x00


	//----- nvinfo : EIATTR_SPARSE_MMA_MASK
	.align		4
.L_23:
        /*0028*/ 	.byte	0x03, 0x50
        /*002a*/ 	.short	0x0000


	//----- nvinfo : EIATTR_MAXREG_COUNT
	.align		4
        /*002c*/ 	.byte	0x03, 0x1b
        /*002e*/ 	.short	0x00ff


	//----- nvinfo : EIATTR_MERCURY_ISA_VERSION
	.align		4
        /*0030*/ 	.byte	0x03, 0x5f
        /*0032*/ 	.short	0x0101


	//----- nvinfo : EIATTR_VRC_CTA_INIT_COUNT
	.align		4
        /*0034*/ 	.byte	0x02, 0x4a
	.zero		1
	.zero		1


	//----- nvinfo : EIATTR_EXIT_INSTR_OFFSETS
	.align		4
        /*0038*/ 	.byte	0x04, 0x1c
        /*003a*/ 	.short	(.L_25 - .L_24)


	//   ....[0]....
.L_24:
        /*003c*/ 	.word	0x00000070


	//   ....[1]....
        /*0040*/ 	.word	0x000000f0


	//   ....[2]....
        /*0044*/ 	.word	0x00000140


	//----- nvinfo : EIATTR_CBANK_PARAM_SIZE
	.align		4
.L_25:
        /*0048*/ 	.byte	0x03, 0x19
        /*004a*/ 	.short	0x000c


	//----- nvinfo : EIATTR_PARAM_CBANK
	.align		4
        /*004c*/ 	.byte	0x04, 0x0a
        /*004e*/ 	.short	(.L_27 - .L_26)
	.align		4
.L_26:
        /*0050*/ 	.word	index@(.nv.constant0._Z13warmup_kernelPfi)
        /*0054*/ 	.short	0x0380
        /*0056*/ 	.short	0x000c


	//----- nvinfo : EIATTR_SW_WAR
	.align		4
.L_27:
        /*0058*/ 	.byte	0x04, 0x36
        /*005a*/ 	.short	(.L_29 - .L_28)
.L_28:
        /*005c*/ 	.word	0x00000008
.L_29:


//--------------------- .nv.info._Z8kernel_2Pfi   --------------------------
	.section	.nv.info._Z8kernel_2Pfi,"",@"SHT_CUDA_INFO"
	.sectionflags	@""
	.align	4


	//----- nvinfo : EIATTR_CUDA_API_VERSION
	.align		4
        /*0000*/ 	.byte	0x04, 0x37
        /*0002*/ 	.short	(.L_31 - .L_30)
.L_30:
        /*0004*/ 	.word	0x00000082


	//----- nvinfo : EIATTR_KPARAM_INFO
	.align		4
.L_31:
        /*0008*/ 	.byte	0x04, 0x17
        /*000a*/ 	.short	(.L_33 - .L_32)
.L_32:
        /*000c*/ 	.word	0x00000000
        /*0010*/ 	.short	0x0001
        /*0012*/ 	.short	0x0008
        /*0014*/ 	.byte	0x00, 0xf0, 0x11, 0x00


	//----- nvinfo : EIATTR_KPARAM_INFO
	.align		4
.L_33:
        /*0018*/ 	.byte	0x04, 0x17
        /*001a*/ 	.short	(.L_35 - .L_34)
.L_34:
        /*001c*/ 	.word	0x00000000
        /*0020*/ 	.short	0x0000
        /*0022*/ 	.short	0x0000
        /*0024*/ 	.byte	0x00, 0xf5, 0x21, 0x00


	//----- nvinfo : EIATTR_SPARSE_MMA_MASK
	.align		4
.L_35:
        /*0028*/ 	.byte	0x03, 0x50
        /*002a*/ 	.short	0x0000


	//----- nvinfo : EIATTR_MAXREG_COUNT
	.align		4
        /*002c*/ 	.byte	0x03, 0x1b
        /*002e*/ 	.short	0x00ff


	//----- nvinfo : EIATTR_MERCURY_ISA_VERSION
	.align		4
        /*0030*/ 	.byte	0x03, 0x5f
        /*0032*/ 	.short	0x0101


	//----- nvinfo : EIATTR_VRC_CTA_INIT_COUNT
	.align		4
        /*0034*/ 	.byte	0x02, 0x4a
	.zero		1
	.zero		1


	//----- nvinfo : EIATTR_EXIT_INSTR_OFFSETS
	.align		4
        /*0038*/ 	.byte	0x04, 0x1c
        /*003a*/ 	.short	(.L_37 - .L_36)


	//   ....[0]....
.L_36:
        /*003c*/ 	.word	0x00000070


	//   ....[1]....
        /*0040*/ 	.word	0x000000e0


	//   ....[2]....
        /*0044*/ 	.word	0x00000130


	//----- nvinfo : EIATTR_CBANK_PARAM_SIZE
	.align		4
.L_37:
        /*0048*/ 	.byte	0x03, 0x19
        /*004a*/ 	.short	0x000c


	//----- nvinfo : EIATTR_PARAM_CBANK
	.align		4
        /*004c*/ 	.byte	0x04, 0x0a
        /*004e*/ 	.short	(.L_39 - .L_38)
	.align		4
.L_38:
        /*0050*/ 	.word	index@(.nv.constant0._Z8kernel_2Pfi)
        /*0054*/ 	.short	0x0380
        /*0056*/ 	.short	0x000c


	//----- nvinfo : EIATTR_SW_WAR
	.align		4
.L_39:
        /*0058*/ 	.byte	0x04, 0x36
        /*005a*/ 	.short	(.L_41 - .L_40)
.L_40:
        /*005c*/ 	.word	0x00000008
.L_41:


//--------------------- .nv.info._Z8kernel_1Pfi   --------------------------
	.section	.nv.info._Z8kernel_1Pfi,"",@"SHT_CUDA_INFO"
	.sectionflags	@""
	.align	4


	//----- nvinfo : EIATTR_CUDA_API_VERSION
	.align		4
        /*0000*/ 	.byte	0x04, 0x37
        /*0002*/ 	.short	(.L_43 - .L_42)
.L_42:
        /*0004*/ 	.word	0x00000082


	//----- nvinfo : EIATTR_KPARAM_INFO
	.align		4
.L_43:
        /*0008*/ 	.byte	0x04, 0x17
        /*000a*/ 	.short	(.L_45 - .L_44)
.L_44:
        /*000c*/ 	.word	0x00000000
        /*0010*/ 	.short	0x0001
        /*0012*/ 	.short	0x0008
        /*0014*/ 	.byte	0x00, 0xf0, 0x11, 0x00


	//----- nvinfo : EIATTR_KPARAM_INFO
	.align		4
.L_45:
        /*0018*/ 	.byte	0x04, 0x17
        /*001a*/ 	.short	(.L_47 - .L_46)
.L_46:
        /*001c*/ 	.word	0x00000000
        /*0020*/ 	.short	0x0000
        /*0022*/ 	.short	0x0000
        /*0024*/ 	.byte	0x00, 0xf5, 0x21, 0x00


	//----- nvinfo : EIATTR_SPARSE_MMA_MASK
	.align		4
.L_47:
        /*0028*/ 	.byte	0x03, 0x50
        /*002a*/ 	.short	0x0000


	//----- nvinfo : EIATTR_MAXREG_COUNT
	.align		4
        /*002c*/ 	.byte	0x03, 0x1b
        /*002e*/ 	.short	0x00ff


	//----- nvinfo : EIATTR_MERCURY_ISA_VERSION
	.align		4
        /*0030*/ 	.byte	0x03, 0x5f
        /*0032*/ 	.short	0x0101


	//----- nvinfo : EIATTR_VRC_CTA_INIT_COUNT
	.align		4
        /*0034*/ 	.byte	0x02, 0x4a
	.zero		1
	.zero		1


	//----- nvinfo : EIATTR_EXIT_INSTR_OFFSETS
	.align		4
        /*0038*/ 	.byte	0x04, 0x1c
        /*003a*/ 	.short	(.L_49 - .L_48)


	//   ....[0]....
.L_48:
        /*003c*/ 	.word	0x00000070


	//   ....[1]....
        /*0040*/ 	.word	0x000000f0


	//   ....[2]....
        /*0044*/ 	.word	0x00000140


	//----- nvinfo : EIATTR_CBANK_PARAM_SIZE
	.align		4
.L_49:
        /*0048*/ 	.byte	0x03, 0x19
        /*004a*/ 	.short	0x000c


	//----- nvinfo : EIATTR_PARAM_CBANK
	.align		4
        /*004c*/ 	.byte	0x04, 0x0a
        /*004e*/ 	.short	(.L_51 - .L_50)
	.align		4
.L_50:
        /*0050*/ 	.word	index@(.nv.constant0._Z8kernel_1Pfi)
        /*0054*/ 	.short	0x0380
        /*0056*/ 	.short	0x000c


	//----- nvinfo : EIATTR_SW_WAR
	.align		4
.L_51:
        /*0058*/ 	.byte	0x04, 0x36
        /*005a*/ 	.short	(.L_53 - .L_52)
.L_52:
        /*005c*/ 	.word	0x00000008
.L_53:


//--------------------- .nv.callgraph             --------------------------
	.section	.nv.callgraph,"",@"SHT_CUDA_CALLGRAPH"
	.align	4
	.sectionentsize	8
	.align		4
        /*0000*/ 	.word	0x00000000
	.align		4
        /*0004*/ 	.word	0xffffffff
	.align		4
        /*0008*/ 	.word	0x00000000
	.align		4
        /*000c*/ 	.word	0xfffffffe
	.align		4
        /*0010*/ 	.word	0x00000000
	.align		4
        /*0014*/ 	.word	0xfffffffd
	.align		4
        /*0018*/ 	.word	0x00000000
	.align		4
        /*001c*/ 	.word	0xfffffffc


//--------------------- .text._Z13warmup_kernelPfi --------------------------
	.section	.text._Z13warmup_kernelPfi,"ax",@progbits
	.align	128
        .global         _Z13warmup_kernelPfi
        .type           _Z13warmup_kernelPfi,@function
        .size           _Z13warmup_kernelPfi,(.L_x_3 - _Z13warmup_kernelPfi)
        .other          _Z13warmup_kernelPfi,@"STO_CUDA_ENTRY STV_DEFAULT"
_Z13warmup_kernelPfi:
.text._Z13warmup_kernelPfi:
[----:B------:R-:W-:Y:S01]  /*0000*/  LDC R1, c[0x0][0x37c] ;  /* 0x0000df00ff017b82 */ /* 0x000fe20000000800 */
[----:B------:R-:W0:Y:S07]  /*0010*/  S2R R0, SR_TID.X ;  /* 0x0000000000007919 */ /* 0x000e2e0000002100 */
[----:B------:R-:W0:Y:S01]  /*0020*/  S2UR UR4, SR_CTAID.X ;  /* 0x00000000000479c3 */ /* 0x000e220000002500 */
[----:B------:R-:W1:Y:S07]  /*0030*/  LDCU UR5, c[0x0][0x388] ;  /* 0x00007100ff0577ac */ /* 0x000e6e0008000800 */
[----:B------:R-:W0:Y:S02]  /*0040*/  LDC R5, c[0x0][0x360] ;  /* 0x0000d800ff057b82 */ /* 0x000e240000000800 */
[----:B0-----:R-:W-:-:S05]  /*0050*/  IMAD R5, R5, UR4, R0 ;  /* 0x0000000405057c24 */ /* 0x001fca000f8e0200 */
[----:B-1----:R-:W-:-:S13]  /*0060*/  ISETP.GE.AND P0, PT, R5, UR5, PT ;  /* 0x0000000505007c0c */ /* 0x002fda000bf06270 */
[----:B------:R-:W-:Y:S05]  /*0070*/  @P0 EXIT ;  /* 0x000000000000094d */ /* 0x000fea0003800000 */
[----:B------:R-:W-:Y:S01]  /*0080*/  LOP3.LUT R0, R5, 0x1, RZ, 0xc0, !PT ;  /* 0x0000000105007812 */ /* 0x000fe200078ec0ff */
[----:B------:R-:W0:Y:S03]  /*0090*/  LDCU.64 UR4, c[0x0][0x358] ;  /* 0x00006b00ff0477ac */ /* 0x000e260008000a00 */
[----:B------:R-:W-:-:S13]  /*00a0*/  ISETP.NE.U32.AND P0, PT, R0, 0x1, PT ;  /* 0x000000010000780c */ /* 0x000fda0003f05070 */
[----:B------:R-:W1:Y:S01]  /*00b0*/  @P0 LDC.64 R2, c[0x0][0x380] ;  /* 0x0000e000ff020b82 */ /* 0x000e620000000a00 */
[----:B------:R-:W-:Y:S01]  /*00c0*/  @P0 MOV R7, 0x40400000 ;  /* 0x4040000000070802 */ /* 0x000fe20000000f00 */
[----:B-1----:R-:W-:-:S05]  /*00d0*/  @P0 IMAD.WIDE R2, R5, 0x4, R2 ;  /* 0x0000000405020825 */ /* 0x002fca00078e0202 */
[----:B0-----:R0:W-:Y:S01]  /*00e0*/  @P0 STG.E desc[UR4][R2.64], R7 ;  /* 0x0000000702000986 */ /* 0x0011e2000c101904 */
[----:B------:R-:W-:Y:S05]  /*00f0*/  @P0 EXIT ;  /* 0x000000000000094d */ /* 0x000fea0003800000 */
[----:B0-----:R-:W0:Y:S01]  /*0100*/  LDC.64 R2, c[0x0][0x380] ;  /* 0x0000e000ff027b82 */ /* 0x001e220000000a00 */
[----:B------:R-:W-:Y:S02]  /*0110*/  HFMA2 R7, -RZ, RZ, 2.25, 0 ;  /* 0x40800000ff077431 */ /* 0x000fe400000001ff */
[----:B0-----:R-:W-:-:S05]  /*0120*/  IMAD.WIDE R2, R5, 0x4, R2 ;  /* 0x0000000405027825 */ /* 0x001fca00078e0202 */
[----:B------:R-:W-:Y:S01]  /*0130*/  STG.E desc[UR4][R2.64], R7 ;  /* 0x0000000702007986 */ /* 0x000fe2000c101904 */
[----:B------:R-:W-:Y:S05]  /*0140*/  EXIT ;  /* 0x000000000000794d */ /* 0x000fea0003800000 */
.L_x_0:
[----:B------:R-:W-:-:S00]  /*0150*/  BRA `(.L_x_0) ;  /* 0xfffffffc00fc7947 */ /* 0x000fc0000383ffff */
[----:B------:R-:W-:-:S00]  /*0160*/  NOP ;  /* 0x0000000000007918 */ /* 0x000fc00000000000 */
        /* <DEDUP_REMOVED lines=9> */
.L_x_3:


//--------------------- .text._Z8kernel_2Pfi      --------------------------
	.section	.text._Z8kernel_2Pfi,"ax",@progbits
	.align	128
        .global         _Z8kernel_2Pfi
        .type           _Z8kernel_2Pfi,@function
        .size           _Z8kernel_2Pfi,(.L_x_4 - _Z8kernel_2Pfi)
        .other          _Z8kernel_2Pfi,@"STO_CUDA_ENTRY STV_DEFAULT"
_Z8kernel_2Pfi:
.text._Z8kernel_2Pfi:
        /* <DEDUP_REMOVED lines=8> */
[----:B------:R-:W-:Y:S01]  /*0080*/  LOP3.LUT P0, RZ, R0, 0x20, RZ, 0xc0, !PT ;  /* 0x0000002000ff7812 */ /* 0x000fe2000780c0ff */
[----:B------:R-:W0:-:S12]  /*0090*/  LDCU.64 UR4, c[0x0][0x358] ;  /* 0x00006b00ff0477ac */ /* 0x000e180008000a00 */
[----:B------:R-:W1:Y:S01]  /*00a0*/  @!P0 LDC.64 R2, c[0x0][0x380] ;  /* 0x0000e000ff028b82 */ /* 0x000e620000000a00 */
[----:B------:R-:W-:Y:S01]  /*00b0*/  @!P0 MOV R7, 0x3f800000 ;  /* 0x3f80000000078802 */ /* 0x000fe20000000f00 */
[----:B-1----:R-:W-:-:S05]  /*00c0*/  @!P0 IMAD.WIDE R2, R5, 0x4, R2 ;  /* 0x0000000405028825 */ /* 0x002fca00078e0202 */
[----:B0-----:R0:W-:Y:S01]  /*00d0*/  @!P0 STG.E desc[UR4][R2.64], R7 ;  /* 0x0000000702008986 */ /* 0x0011e2000c101904 */
[----:B------:R-:W-:Y:S05]  /*00e0*/  @!P0 EXIT ;  /* 0x000000000000894d */ /* 0x000fea0003800000 */
[----:B0-----:R-:W0:Y:S01]  /*00f0*/  LDC.64 R2, c[0x0][0x380] ;  /* 0x0000e000ff027b82 */ /* 0x001e220000000a00 */
[----:B------:R-:W-:Y:S02]  /*0100*/  HFMA2 R7, -RZ, RZ, 2, 0 ;  /* 0x40000000ff077431 */ /* 0x000fe400000001ff */
[----:B0-----:R-:W-:-:S05]  /*0110*/  IMAD.WIDE R2, R5, 0x4, R2 ;  /* 0x0000000405027825 */ /* 0x001fca00078e0202 */
[----:B------:R-:W-:Y:S01]  /*0120*/  STG.E desc[UR4][R2.64], R7 ;  /* 0x0000000702007986 */ /* 0x000fe2000c101904 */
[----:B------:R-:W-:Y:S05]  /*0130*/  EXIT ;  /* 0x000000000000794d */ /* 0x000fea0003800000 */
.L_x_1:
        /* <DEDUP_REMOVED lines=12> */
.L_x_4:


//--------------------- .text._Z8kernel_1Pfi      --------------------------
	.section	.text._Z8kernel_1Pfi,"ax",@progbits
	.align	128
        .global         _Z8kernel_1Pfi
        .type           _Z8kernel_1Pfi,@function
        .size           _Z8kernel_1Pfi,(.L_x_5 - _Z8kernel_1Pfi)
        .other          _Z8kernel_1Pfi,@"STO_CUDA_ENTRY STV_DEFAULT"
_Z8kernel_1Pfi:
.text._Z8kernel_1Pfi:
        /* <DEDUP_REMOVED lines=17> */
[----:B------:R-:W-:Y:S02]  /*0110*/  HFMA2 R7, -RZ, RZ, 2, 0 ;  /* 0x40000000ff077431 */ /* 0x000fe400000001ff */
[----:B0-----:R-:W-:-:S05]  /*0120*/  IMAD.WIDE R2, R5, 0x4, R2 ;  /* 0x0000000405027825 */ /* 0x001fca00078e0202 */
[----:B------:R-:W-:Y:S01]  /*0130*/  STG.E desc[UR4][R2.64], R7 ;  /* 0x0000000702007986 */ /* 0x000fe2000c101904 */
[----:B------:R-:W-:Y:S05]  /*0140*/  EXIT ;  /* 0x000000000000794d */ /* 0x000fea0003800000 */
.L_x_2:
        /* <DEDUP_REMOVED lines=11> */
.L_x_5:


//--------------------- .nv.shared.reserved.0     --------------------------
	.section	.nv.shared.reserved.0,"aw",@nobits
	.weak		__nv_reservedSMEM_offset_0_alias
	.size		__nv_reservedSMEM_offset_0_alias, 0, 64
	.other		__nv_reservedSMEM_offset_0_alias,@"STO_CUDA_RESERVED_SHARED STV_DEFAULT"
__nv_reservedSMEM_offset_0_alias:
	.zero		0
	.zero		64


//--------------------- .nv.constant0._Z13warmup_kernelPfi --------------------------
	.section	.nv.constant0._Z13warmup_kernelPfi,"a",@progbits
	.sectionflags	@""
	.align	4
.nv.constant0._Z13warmup_kernelPfi:
	.zero		908


//--------------------- .nv.constant0._Z8kernel_2Pfi --------------------------
	.section	.nv.constant0._Z8kernel_2Pfi,"a",@progbits
	.sectionflags	@""
	.align	4
.nv.constant0._Z8kernel_2Pfi:
	.zero		908


//--------------------- .nv.constant0._Z8kernel_1Pfi --------------------------
	.section	.nv.constant0._Z8kernel_1Pfi,"a",@progbits
	.sectionflags	@""
	.align	4
.nv.constant0._Z8kernel_1Pfi:
	.zero		908


//--------------------- SYMBOLS --------------------------

	.type		.nv.reservedSmem.offset0,@object
	.size		.nv.reservedSmem.offset0,0x4
